	.headerflags	@"EF_CUDA_TEXMODE_UNIFIED EF_CUDA_64BIT_ADDRESS EF_CUDA_ACCELERATORS EF_CUDA_SM90 EF_CUDA_VIRTUAL_SM(EF_CUDA_SM90)"
	.elftype	@"ET_EXEC"


//--------------------- .nv.info                  --------------------------
	.section	.nv.info,"",@"SHT_CUDA_INFO"
	.align	4


	//----- nvinfo : EIATTR_REGCOUNT
	.align		4
        /*0000*/ 	.byte	0x04, 0x2f
        /*0002*/ 	.short	(.L_3 - .L_2)
	.align		4
.L_2:
        /*0004*/ 	.word	index@(triton_poi_fused__native_batch_norm_legit_no_training_relu_4)
        /*0008*/ 	.word	0x00000016


	//----- nvinfo : EIATTR_MIN_STACK_SIZE
	.align		4
.L_3:
        /*000c*/ 	.byte	0x04, 0x12
        /*000e*/ 	.short	(.L_5 - .L_4)
	.align		4
.L_4:
        /*0010*/ 	.word	index@(triton_poi_fused__native_batch_norm_legit_no_training_relu_4)
        /*0014*/ 	.word	0x00000000


	//----- nvinfo : EIATTR_FRAME_SIZE
	.align		4
.L_5:
        /*0018*/ 	.byte	0x04, 0x11
        /*001a*/ 	.short	(.L_7 - .L_6)
	.align		4
.L_6:
        /*001c*/ 	.word	index@(triton_poi_fused__native_batch_norm_legit_no_training_relu_4)
        /*0020*/ 	.word	0x00000000


	//----- nvinfo : EIATTR_MIN_STACK_SIZE
	.align		4
.L_7:
        /*0024*/ 	.byte	0x04, 0x12
        /*0026*/ 	.short	(.L_9 - .L_8)
	.align		4
.L_8:
        /*0028*/ 	.word	index@(triton_poi_fused__native_batch_norm_legit_no_training_relu_4)
        /*002c*/ 	.word	0x00000000
.L_9:


//--------------------- .nv.info.triton_poi_fused__native_batch_norm_legit_no_training_relu_4 --------------------------
	.section	.nv.info.triton_poi_fused__native_batch_norm_legit_no_training_relu_4,"",@"SHT_CUDA_INFO"
	.sectionflags	@""
	.align	4


	//----- nvinfo : EIATTR_CUDA_API_VERSION
	.align		4
        /*0000*/ 	.byte	0x04, 0x37
        /*0002*/ 	.short	(.L_11 - .L_10)
.L_10:
        /*0004*/ 	.word	0x0000007c


	//----- nvinfo : EIATTR_KPARAM_INFO
	.align		4
.L_11:
        /*0008*/ 	.byte	0x04, 0x17
        /*000a*/ 	.short	(.L_13 - .L_12)
.L_12:
        /*000c*/ 	.word	0x00000000
        /*0010*/ 	.short	0x0006
        /*0012*/ 	.short	0x0030
        /*0014*/ 	.byte	0x00, 0xf0, 0x11, 0x00


	//----- nvinfo : EIATTR_KPARAM_INFO
	.align		4
.L_13:
        /*0018*/ 	.byte	0x04, 0x17
        /*001a*/ 	.short	(.L_15 - .L_14)
.L_14:
        /*001c*/ 	.word	0x00000000
        /*0020*/ 	.short	0x0005
        /*0022*/ 	.short	0x0028
        /*0024*/ 	.byte	0x00, 0xf4, 0x21, 0x00


	//----- nvinfo : EIATTR_KPARAM_INFO
	.align		4
.L_15:
        /*0028*/ 	.byte	0x04, 0x17
        /*002a*/ 	.short	(.L_17 - .L_16)
.L_16:
        /*002c*/ 	.word	0x00000000
        /*0030*/ 	.short	0x0004
        /*0032*/ 	.short	0x0020
        /*0034*/ 	.byte	0x00, 0xf4, 0x21, 0x00


	//----- nvinfo : EIATTR_KPARAM_INFO
	.align		4
.L_17:
        /*0038*/ 	.byte	0x04, 0x17
        /*003a*/ 	.short	(.L_19 - .L_18)
.L_18:
        /*003c*/ 	.word	0x00000000
        /*0040*/ 	.short	0x0003
        /*0042*/ 	.short	0x0018
        /*0044*/ 	.byte	0x00, 0xf4, 0x21, 0x00


	//----- nvinfo : EIATTR_KPARAM_INFO
	.align		4
.L_19:
        /*0048*/ 	.byte	0x04, 0x17
        /*004a*/ 	.short	(.L_21 - .L_20)
.L_20:
        /*004c*/ 	.word	0x00000000
        /*0050*/ 	.short	0x0002
        /*0052*/ 	.short	0x0010
        /*0054*/ 	.byte	0x00, 0xf4, 0x21, 0x00


	//----- nvinfo : EIATTR_KPARAM_INFO
	.align		4
.L_21:
        /*0058*/ 	.byte	0x04, 0x17
        /*005a*/ 	.short	(.L_23 - .L_22)
.L_22:
        /*005c*/ 	.word	0x00000000
        /*0060*/ 	.short	0x0001
        /*0062*/ 	.short	0x0008
        /*0064*/ 	.byte	0x00, 0xf4, 0x21, 0x00


	//----- nvinfo : EIATTR_KPARAM_INFO
	.align		4
.L_23:
        /*0068*/ 	.byte	0x04, 0x17
        /*006a*/ 	.short	(.L_25 - .L_24)
.L_24:
        /*006c*/ 	.word	0x00000000
        /*0070*/ 	.short	0x0000
        /*0072*/ 	.short	0x0000
        /*0074*/ 	.byte	0x00, 0xf4, 0x21, 0x00


	//----- nvinfo : EIATTR_SPARSE_MMA_MASK
	.align		4
.L_25:
        /*0078*/ 	.byte	0x03, 0x50
        /*007a*/ 	.short	0x0000


	//----- nvinfo : EIATTR_MAXREG_COUNT
	.align		4
        /*007c*/ 	.byte	0x03, 0x1b
        /*007e*/ 	.short	0x00ff


	//----- nvinfo : EIATTR_EXIT_INSTR_OFFSETS
	.align		4
        /*0080*/ 	.byte	0x04, 0x1c
        /*0082*/ 	.short	(.L_27 - .L_26)


	//   ....[0]....
.L_26:
        /*0084*/ 	.word	0x00000420


	//   ....[1]....
        /*0088*/ 	.word	0x00000440


	//----- nvinfo : EIATTR_REQNTID
	.align		4
.L_27:
        /*008c*/ 	.byte	0x04, 0x10
        /*008e*/ 	.short	(.L_29 - .L_28)
.L_28:
        /*0090*/ 	.word	0x00000100
        /*0094*/ 	.word	0x00000001
        /*0098*/ 	.word	0x00000001


	//----- nvinfo : EIATTR_CBANK_PARAM_SIZE
	.align		4
.L_29:
        /*009c*/ 	.byte	0x03, 0x19
        /*009e*/ 	.short	0x0034


	//----- nvinfo : EIATTR_PARAM_CBANK
	.align		4
        /*00a0*/ 	.byte	0x04, 0x0a
        /*00a2*/ 	.short	(.L_31 - .L_30)
	.align		4
.L_30:
        /*00a4*/ 	.word	index@(.nv.constant0.triton_poi_fused__native_batch_norm_legit_no_training_relu_4)
        /*00a8*/ 	.short	0x0210
        /*00aa*/ 	.short	0x0034


	//----- nvinfo : EIATTR_SW_WAR
	.align		4
.L_31:
        /*00ac*/ 	.byte	0x04, 0x36
        /*00ae*/ 	.short	(.L_33 - .L_32)
.L_32:
        /*00b0*/ 	.word	0x00000008
.L_33:


//--------------------- .nv.callgraph             --------------------------
	.section	.nv.callgraph,"",@"SHT_CUDA_CALLGRAPH"
	.align	4
	.sectionentsize	8
	.align		4
        /*0000*/ 	.word	0x00000000
	.align		4
        /*0004*/ 	.word	0xffffffff
	.align		4
        /*0008*/ 	.word	0x00000000
	.align		4
        /*000c*/ 	.word	0xfffffffe
	.align		4
        /*0010*/ 	.word	0x00000000
	.align		4
        /*0014*/ 	.word	0xfffffffd
	.align		4
        /*0018*/ 	.word	0x00000000
	.align		4
        /*001c*/ 	.word	0xfffffffc


//--------------------- .nv.constant4             --------------------------
	.section	.nv.constant4,"a",@progbits
	.align	8
	.align		8
.nv.constant4:
        /*0000*/ 	.dword	_$_str
	.align		8
        /*0008*/ 	.dword	_$_str_$_2


//--------------------- .text.triton_poi_fused__native_batch_norm_legit_no_training_relu_4 --------------------------
	.section	.text.triton_poi_fused__native_batch_norm_legit_no_training_relu_4,"ax",@progbits
	.align	128
        .global         triton_poi_fused__native_batch_norm_legit_no_training_relu_4
        .type           triton_poi_fused__native_batch_norm_legit_no_training_relu_4,@function
        .size           triton_poi_fused__native_batch_norm_legit_no_training_relu_4,(.L_x_1 - triton_poi_fused__native_batch_norm_legit_no_training_relu_4)
        .other          triton_poi_fused__native_batch_norm_legit_no_training_relu_4,@"STO_CUDA_ENTRY STV_DEFAULT"
triton_poi_fused__native_batch_norm_legit_no_training_relu_4:
.text.triton_poi_fused__native_batch_norm_legit_no_training_relu_4:
[----:B------:R-:W0:Y:S01]  /*0000*/  LDC R1, c[0x0][0x28] ;  /* 0x00000a00ff017b82 */ /* 0x000e220000000800 */
[----:B------:R-:W1:Y:S07]  /*0010*/  S2R R0, SR_TID.X ;  /* 0x0000000000007919 */ /* 0x000e6e0000002100 */
[----:B------:R-:W2:Y:S01]  /*0020*/  LDC.64 R8, c[0x0][0x220] ;  /* 0x00008800ff087b82 */ /* 0x000ea20000000a00 */
[----:B------:R-:W-:Y:S01]  /*0030*/  ULDC.64 UR4, c[0x0][0x208] ;  /* 0x0000820000047ab9 */ /* 0x000fe20000000a00 */
[----:B------:R-:W3:Y:S06]  /*0040*/  S2R R5, SR_CTAID.X ;  /* 0x0000000000057919 */ /* 0x000eec0000002500 */
[----:B------:R-:W4:Y:S08]  /*0050*/  LDC.64 R12, c[0x0][0x210] ;  /* 0x00008400ff0c7b82 */ /* 0x000f300000000a00 */
[----:B------:R-:W5:Y:S08]  /*0060*/  LDC.64 R14, c[0x0][0x218] ;  /* 0x00008600ff0e7b82 */ /* 0x000f700000000a00 */
[----:B------:R-:W5:Y:S01]  /*0070*/  LDC.64 R16, c[0x0][0x228] ;  /* 0x00008a00ff107b82 */ /* 0x000f620000000a00 */
[----:B-1----:R-:W-:-:S07]  /*0080*/  SHF.L.U32 R0, R0, 0x1, RZ ;  /* 0x0000000100007819 */ /* 0x002fce00000006ff */
[----:B------:R-:W1:Y:S01]  /*0090*/  LDC.64 R18, c[0x0][0x230] ;  /* 0x00008c00ff127b82 */ /* 0x000e620000000a00 */
[----:B---3--:R-:W-:Y:S02]  /*00a0*/  SHF.R.S32.HI R3, RZ, 0x16, R5 ;  /* 0x00000016ff037819 */ /* 0x008fe40000011405 */
[----:B------:R-:W-:Y:S02]  /*00b0*/  LOP3.LUT R0, R0, 0x1fe, RZ, 0xc0, !PT ;  /* 0x000001fe00007812 */ /* 0x000fe400078ec0ff */
[----:B------:R-:W-:Y:S02]  /*00c0*/  SGXT R3, R3, 0x1 ;  /* 0x000000010303781a */ /* 0x000fe40000000200 */
[----:B------:R-:W-:-:S04]  /*00d0*/  LEA R0, R5, R0, 0x9 ;  /* 0x0000000005007211 */ /* 0x000fc800078e48ff */
[----:B------:R-:W-:Y:S02]  /*00e0*/  LEA.HI R3, R3, R0, RZ, 0x6 ;  /* 0x0000000003037211 */ /* 0x000fe400078f30ff */
[----:B------:R-:W-:Y:S02]  /*00f0*/  ISETP.GE.AND P0, PT, R0, 0x34900, PT ;  /* 0x000349000000780c */ /* 0x000fe40003f06270 */
[----:B------:R-:W-:-:S04]  /*0100*/  LOP3.LUT R3, R3, 0xffffffc0, RZ, 0xc0, !PT ;  /* 0xffffffc003037812 */ /* 0x000fc800078ec0ff */
[----:B------:R-:W-:Y:S02]  /*0110*/  IADD3 R11, R0, -R3, RZ ;  /* 0x80000003000b7210 */ /* 0x000fe40007ffe0ff */
[----:B------:R-:W-:-:S03]  /*0120*/  CS2R R2, SRZ ;  /* 0x0000000000027805 */ /* 0x000fc6000001ff00 */
[----:B--2---:R-:W-:-:S05]  /*0130*/  IMAD.WIDE R8, R11, 0x4, R8 ;  /* 0x000000040b087825 */ /* 0x004fca00078e0208 */
[----:B------:R2:W3:Y:S01]  /*0140*/  @!P0 LDG.E.EL.64 R2, desc[UR4][R8.64] ;  /* 0x0000000408028981 */ /* 0x0004e2000c2e1b00 */
[----:B------:R-:W-:Y:S02]  /*0150*/  CS2R R4, SRZ ;  /* 0x0000000000047805 */ /* 0x000fe4000001ff00 */
[----:B------:R-:W-:Y:S01]  /*0160*/  CS2R R6, SRZ ;  /* 0x0000000000067805 */ /* 0x000fe2000001ff00 */
[----:B----4-:R-:W-:-:S04]  /*0170*/  IMAD.WIDE R12, R0, 0x4, R12 ;  /* 0x00000004000c7825 */ /* 0x010fc800078e020c */
[C---:B-----5:R-:W-:Y:S01]  /*0180*/  IMAD.WIDE R14, R11.reuse, 0x4, R14 ;  /* 0x000000040b0e7825 */ /* 0x060fe200078e020e */
[----:B------:R-:W4:Y:S01]  /*0190*/  @!P0 LDG.E.64 R4, desc[UR4][R12.64] ;  /* 0x000000040c048981 */ /* 0x000f22000c1e1b00 */
[----:B--2---:R-:W-:Y:S02]  /*01a0*/  CS2R R8, SRZ ;  /* 0x0000000000087805 */ /* 0x004fe4000001ff00 */
[C---:B0-----:R-:W-:Y:S01]  /*01b0*/  IMAD.WIDE R16, R11.reuse, 0x4, R16 ;  /* 0x000000040b107825 */ /* 0x041fe200078e0210 */
[----:B------:R0:W4:Y:S03]  /*01c0*/  @!P0 LDG.E.EL.64 R6, desc[UR4][R14.64] ;  /* 0x000000040e068981 */ /* 0x000126000c2e1b00 */
[----:B-1----:R-:W-:Y:S01]  /*01d0*/  IMAD.WIDE R18, R11, 0x4, R18 ;  /* 0x000000040b127825 */ /* 0x002fe200078e0212 */
[----:B------:R-:W-:-:S04]  /*01e0*/  CS2R R10, SRZ ;  /* 0x00000000000a7805 */ /* 0x000fc8000001ff00 */
[----:B------:R-:W2:Y:S04]  /*01f0*/  @!P0 LDG.E.EL.64 R8, desc[UR4][R18.64] ;  /* 0x0000000412088981 */ /* 0x000ea8000c2e1b00 */
[----:B------:R-:W2:Y:S01]  /*0200*/  @!P0 LDG.E.EL.64 R10, desc[UR4][R16.64] ;  /* 0x00000004100a8981 */ /* 0x000ea2000c2e1b00 */
[----:B0-----:R-:W-:Y:S01]  /*0210*/  HFMA2.MMA R14, -RZ, RZ, 1.625, 0 ;  /* 0x3e800000ff0e7435 */ /* 0x001fe200000001ff */
[----:B---3--:R-:W-:Y:S01]  /*0220*/  FADD R2, R2, 9.9999997473787516356e-06 ;  /* 0x3727c5ac02027421 */ /* 0x008fe20000000000 */
[----:B------:R-:W-:-:S03]  /*0230*/  FADD R3, R3, 9.9999997473787516356e-06 ;  /* 0x3727c5ac03037421 */ /* 0x000fc60000000000 */
[----:B------:R-:W0:Y:S08]  /*0240*/  MUFU.SQRT R12, R2 ;  /* 0x00000002000c7308 */ /* 0x000e300000002000 */
[----:B------:R1:W3:Y:S01]  /*0250*/  MUFU.SQRT R13, R3 ;  /* 0x00000003000d7308 */ /* 0x0002e20000002000 */
[C---:B0-----:R-:W-:Y:S02]  /*0260*/  FSETP.GT.AND P1, PT, R12.reuse, 8.50705917302346158658e+37, PT ;  /* 0x7e8000000c00780b */ /* 0x041fe40003f24000 */
[----:B------:R-:W-:Y:S01]  /*0270*/  FSETP.GEU.AND P3, PT, R12, 1.175494350822287508e-38, PT ;  /* 0x008000000c00780b */ /* 0x000fe20003f6e000 */
[----:B-1----:R-:W0:Y:S01]  /*0280*/  LDC.64 R2, c[0x0][0x238] ;  /* 0x00008e00ff027b82 */ /* 0x002e220000000a00 */
[----:B---3--:R-:W-:-:S02]  /*0290*/  FSETP.GT.AND P2, PT, R13, 8.50705917302346158658e+37, PT ;  /* 0x7e8000000d00780b */ /* 0x008fc40003f44000 */
[----:B------:R-:W-:-:S07]  /*02a0*/  FSETP.GEU.AND P4, PT, R13, 1.175494350822287508e-38, PT ;  /* 0x008000000d00780b */ /* 0x000fce0003f8e000 */
[----:B------:R-:W-:-:S04]  /*02b0*/  @P1 FMUL R12, R12, 0.25 ;  /* 0x3e8000000c0c1820 */ /* 0x000fc80000400000 */
[----:B------:R-:W-:Y:S01]  /*02c0*/  @!P3 FMUL R12, R12, 16777216 ;  /* 0x4b8000000c0cb820 */ /* 0x000fe20000400000 */
[----:B------:R-:W-:-:S04]  /*02d0*/  @P2 FMUL R13, R13, 0.25 ;  /* 0x3e8000000d0d2820 */ /* 0x000fc80000400000 */
[----:B------:R-:W-:Y:S01]  /*02e0*/  @!P4 FMUL R13, R13, 16777216 ;  /* 0x4b8000000d0dc820 */ /* 0x000fe20000400000 */
[----:B------:R-:W1:Y:S01]  /*02f0*/  MUFU.RCP R12, R12 ;  /* 0x0000000c000c7308 */ /* 0x000e620000001000 */
[----:B------:R-:W-:-:S07]  /*0300*/  FSEL R15, R14, 1, P1 ;  /* 0x3f8000000e0f7808 */ /* 0x000fce0000800000 */
[----:B------:R-:W3:Y:S01]  /*0310*/  MUFU.RCP R13, R13 ;  /* 0x0000000d000d7308 */ /* 0x000ee20000001000 */
[----:B------:R-:W-:Y:S01]  /*0320*/  FSEL R14, R14, 1, P2 ;  /* 0x3f8000000e0e7808 */ /* 0x000fe20001000000 */
[----:B------:R-:W-:-:S04]  /*0330*/  @!P3 FMUL R15, R15, 16777216 ;  /* 0x4b8000000f0fb820 */ /* 0x000fc80000400000 */
[----:B------:R-:W-:Y:S01]  /*0340*/  @!P4 FMUL R14, R14, 16777216 ;  /* 0x4b8000000e0ec820 */ /* 0x000fe20000400000 */
[----:B----4-:R-:W-:Y:S01]  /*0350*/  FADD R5, -R7, R5 ;  /* 0x0000000507057221 */ /* 0x010fe20000000100 */
[----:B------:R-:W-:Y:S01]  /*0360*/  FADD R4, -R6, R4 ;  /* 0x0000000406047221 */ /* 0x000fe20000000100 */
[----:B-1----:R-:W-:Y:S01]  /*0370*/  FMUL R15, R12, R15 ;  /* 0x0000000f0c0f7220 */ /* 0x002fe20000400000 */
[----:B---3--:R-:W-:-:S03]  /*0380*/  FMUL R14, R13, R14 ;  /* 0x0000000e0d0e7220 */ /* 0x008fc60000400000 */
[----:B------:R-:W-:Y:S01]  /*0390*/  FMUL R15, R4, R15 ;  /* 0x0000000f040f7220 */ /* 0x000fe20000400000 */
[----:B------:R-:W-:-:S03]  /*03a0*/  FMUL R14, R5, R14 ;  /* 0x0000000e050e7220 */ /* 0x000fc60000400000 */
[----:B--2---:R-:W-:Y:S01]  /*03b0*/  FFMA R8, R15, R10, R8 ;  /* 0x0000000a0f087223 */ /* 0x004fe20000000008 */
[----:B------:R-:W-:-:S04]  /*03c0*/  FFMA R9, R14, R11, R9 ;  /* 0x0000000b0e097223 */ /* 0x000fc80000000009 */
[----:B------:R-:W-:Y:S02]  /*03d0*/  FSETP.GEU.AND P1, PT, R8, RZ, PT ;  /* 0x000000ff0800720b */ /* 0x000fe40003f2e000 */
[C---:B------:R-:W-:Y:S01]  /*03e0*/  FSETP.GEU.AND P2, PT, R9.reuse, RZ, PT ;  /* 0x000000ff0900720b */ /* 0x040fe20003f4e000 */
[----:B0-----:R-:W-:Y:S01]  /*03f0*/  IMAD.WIDE R2, R0, 0x4, R2 ;  /* 0x0000000400027825 */ /* 0x001fe200078e0202 */
[----:B------:R-:W-:Y:S02]  /*0400*/  FSEL R8, R8, RZ, P1 ;  /* 0x000000ff08087208 */ /* 0x000fe40000800000 */
[----:B------:R-:W-:Y:S01]  /*0410*/  FSEL R9, R9, RZ, P2 ;  /* 0x000000ff09097208 */ /* 0x000fe20001000000 */
[----:B------:R-:W-:Y:S08]  /*0420*/  @P0 EXIT ;  /* 0x000000000000094d */ /* 0x000ff00003800000 */
[----:B------:R-:W-:Y:S01]  /*0430*/  STG.E.64 desc[UR4][R2.64], R8 ;  /* 0x0000000802007986 */ /* 0x000fe2000c101b04 */
[----:B------:R-:W-:Y:S05]  /*0440*/  EXIT ;  /* 0x000000000000794d */ /* 0x000fea0003800000 */
.L_x_0:
[----:B------:R-:W-:-:S00]  /*0450*/  BRA `(.L_x_0) ;  /* 0xfffffffc00fc7947 */ /* 0x000fc0000383ffff */
[----:B------:R-:W-:-:S00]  /*0460*/  NOP ;  /* 0x0000000000007918 */ /* 0x000fc00000000000 */
        /* <DEDUP_REMOVED lines=9> */
.L_x_1:


//--------------------- .nv.global.init           --------------------------
	.section	.nv.global.init,"aw",@progbits
.nv.global.init:
	.type		_$_str,@object
	.size		_$_str,(_$_str_$_2 - _$_str)
_$_str:
        /*0000*/ 	.byte	0x5f, 0x5f, 0x43, 0x55, 0x44, 0x41, 0x5f, 0x46, 0x54, 0x5a, 0x00
	.type		_$_str_$_2,@object
	.size		_$_str_$_2,(.L_1 - _$_str_$_2)
_$_str_$_2:
        /*000b*/ 	.byte	0x5f, 0x5f, 0x43, 0x55, 0x44, 0x41, 0x5f, 0x50, 0x52, 0x45, 0x43, 0x5f, 0x53, 0x51, 0x52, 0x54
        /*001b*/ 	.byte	0x00
.L_1:


//--------------------- .nv.constant0.triton_poi_fused__native_batch_norm_legit_no_training_relu_4 --------------------------
	.section	.nv.constant0.triton_poi_fused__native_batch_norm_legit_no_training_relu_4,"a",@progbits
	.sectionflags	@""
	.align	4
.nv.constant0.triton_poi_fused__native_batch_norm_legit_no_training_relu_4:
	.zero		580
